//
// Generated by NVIDIA NVVM Compiler
//
// Compiler Build ID: CL-36424714
// Cuda compilation tools, release 13.0, V13.0.88
// Based on NVVM 20.0.0
//

.version 9.0
.target sm_100
.address_size 64

	// .globl	_Z33amplitudeAdjustedFourierTransformPdPKdii

.visible .entry _Z33amplitudeAdjustedFourierTransformPdPKdii(
	.param .u64 .ptr .align 1 _Z33amplitudeAdjustedFourierTransformPdPKdii_param_0,
	.param .u64 .ptr .align 1 _Z33amplitudeAdjustedFourierTransformPdPKdii_param_1,
	.param .u32 _Z33amplitudeAdjustedFourierTransformPdPKdii_param_2,
	.param .u32 _Z33amplitudeAdjustedFourierTransformPdPKdii_param_3
)
{


	ret;

}


// ===== COMPILED SASS (sm_100) =====

	.target	sm_100

	.elftype	@"ET_EXEC"


//--------------------- .note.nv.tkinfo           --------------------------
	.section	.note.nv.tkinfo,"",@"SHT_NOTE"
	.sectionflags	@"SHF_NOTE_NV_TKINFO"
	.tkinfo
        /*0018*/ 	.word	0x00000002
        /*0030*/ 	.string	""
        /*0030*/ 	.string	"ptxas"
        /*0030*/ 	.string	"Cuda compilation tools, release 13.0, V13.0.88"
        /*0030*/ 	.string	"Build cuda_13.0.r13.0/compiler.36424714_0"
        /*0030*/ 	.string	"-arch sm_100 -m 64 "



//--------------------- .note.nv.cuinfo           --------------------------
	.section	.note.nv.cuinfo,"",@"SHT_NOTE"
	.sectionflags	@"SHF_NOTE_NV_CUINFO"
        /*0018*/ 	.short	0x0002
        /*001a*/ 	.short	0x0064
        /*001c*/ 	.short	0x0082
	.zero		2


//--------------------- .nv.info                  --------------------------
	.section	.nv.info,"",@"SHT_CUDA_INFO"
	.align	4


	//----- nvinfo : EIATTR_REGCOUNT
	.align		4
        /*0000*/ 	.byte	0x04, 0x2f
        /*0002*/ 	.short	(.L_1 - .L_0)
	.align		4
.L_0:
        /*0004*/ 	.word	index@(_Z33amplitudeAdjustedFourierTransformPdPKdii)
        /*0008*/ 	.word	0x00000004


	//----- nvinfo : EIATTR_FRAME_SIZE
	.align		4
.L_1:
        /*000c*/ 	.byte	0x04, 0x11
        /*000e*/ 	.short	(.L_3 - .L_2)
	.align		4
.L_2:
        /*0010*/ 	.word	index@(_Z33amplitudeAdjustedFourierTransformPdPKdii)
        /*0014*/ 	.word	0x00000000


	//----- nvinfo : EIATTR_MIN_STACK_SIZE
	.align		4
.L_3:
        /*0018*/ 	.byte	0x04, 0x12
        /*001a*/ 	.short	(.L_5 - .L_4)
	.align		4
.L_4:
        /*001c*/ 	.word	index@(_Z33amplitudeAdjustedFourierTransformPdPKdii)
        /*0020*/ 	.word	0x00000000
.L_5:


//--------------------- .nv.compat                --------------------------
	.section	.nv.compat,"",@"SHT_CUDA_COMPAT_INFO"
	.align	4
        /*0000*/ 	.byte	0x02, 0x09, 0x00, 0x00, 0x02, 0x02, 0x01, 0x00, 0x02, 0x05, 0x05, 0x00, 0x03, 0x07, 0x01, 0x01
        /*0010*/ 	.byte	0x02, 0x03, 0x00, 0x00, 0x02, 0x06, 0x01, 0x00, 0x04, 0x0b, 0x08, 0x00, 0x09, 0x00, 0x00, 0x00
        /*0020*/ 	.byte	0x00, 0x00, 0x00, 0x00


//--------------------- .nv.info._Z33amplitudeAdjustedFourierTransformPdPKdii --------------------------
	.section	.nv.info._Z33amplitudeAdjustedFourierTransformPdPKdii,"",@"SHT_CUDA_INFO"
	.sectionflags	@""
	.align	4


	//----- nvinfo : EIATTR_CUDA_API_VERSION
	.align		4
        /*0000*/ 	.byte	0x04, 0x37
        /*0002*/ 	.short	(.L_7 - .L_6)
.L_6:
        /*0004*/ 	.word	0x00000082


	//----- nvinfo : EIATTR_KPARAM_INFO
	.align		4
.L_7:
        /*0008*/ 	.byte	0x04, 0x17
        /*000a*/ 	.short	(.L_9 - .L_8)
.L_8:
        /*000c*/ 	.word	0x00000000
        /*0010*/ 	.short	0x0003
        /*0012*/ 	.short	0x0014
        /*0014*/ 	.byte	0x00, 0xf0, 0x11, 0x00


	//----- nvinfo : EIATTR_KPARAM_INFO
	.align		4
.L_9:
        /*0018*/ 	.byte	0x04, 0x17
        /*001a*/ 	.short	(.L_11 - .L_10)
.L_10:
        /*001c*/ 	.word	0x00000000
        /*0020*/ 	.short	0x0002
        /*0022*/ 	.short	0x0010
        /*0024*/ 	.byte	0x00, 0xf0, 0x11, 0x00


	//----- nvinfo : EIATTR_KPARAM_INFO
	.align		4
.L_11:
        /*0028*/ 	.byte	0x04, 0x17
        /*002a*/ 	.short	(.L_13 - .L_12)
.L_12:
        /*002c*/ 	.word	0x00000000
        /*0030*/ 	.short	0x0001
        /*0032*/ 	.short	0x0008
        /*0034*/ 	.byte	0x00, 0xf5, 0x21, 0x00


	//----- nvinfo : EIATTR_KPARAM_INFO
	.align		4
.L_13:
        /*0038*/ 	.byte	0x04, 0x17
        /*003a*/ 	.short	(.L_15 - .L_14)
.L_14:
        /*003c*/ 	.word	0x00000000
        /*0040*/ 	.short	0x0000
        /*0042*/ 	.short	0x0000
        /*0044*/ 	.byte	0x00, 0xf5, 0x21, 0x00


	//----- nvinfo : EIATTR_SPARSE_MMA_MASK
	.align		4
.L_15:
        /*0048*/ 	.byte	0x03, 0x50
        /*004a*/ 	.short	0x0000


	//----- nvinfo : EIATTR_MAXREG_COUNT
	.align		4
        /*004c*/ 	.byte	0x03, 0x1b
        /*004e*/ 	.short	0x00ff


	//----- nvinfo : EIATTR_MERCURY_ISA_VERSION
	.align		4
        /*0050*/ 	.byte	0x03, 0x5f
        /*0052*/ 	.short	0x0101


	//----- nvinfo : EIATTR_VRC_CTA_INIT_COUNT
	.align		4
        /*0054*/ 	.byte	0x02, 0x4a
	.zero		1
	.zero		1


	//----- nvinfo : EIATTR_EXIT_INSTR_OFFSETS
	.align		4
        /*0058*/ 	.byte	0x04, 0x1c
        /*005a*/ 	.short	(.L_17 - .L_16)


	//   ....[0]....
.L_16:
        /*005c*/ 	.word	0x00000010


	//----- nvinfo : EIATTR_CBANK_PARAM_SIZE
	.align		4
.L_17:
        /*0060*/ 	.byte	0x03, 0x19
        /*0062*/ 	.short	0x0018


	//----- nvinfo : EIATTR_PARAM_CBANK
	.align		4
        /*0064*/ 	.byte	0x04, 0x0a
        /*0066*/ 	.short	(.L_19 - .L_18)
	.align		4
.L_18:
        /*0068*/ 	.word	index@(.nv.constant0._Z33amplitudeAdjustedFourierTransformPdPKdii)
        /*006c*/ 	.short	0x0380
        /*006e*/ 	.short	0x0018


	//----- nvinfo : EIATTR_SW_WAR
	.align		4
.L_19:
        /*0070*/ 	.byte	0x04, 0x36
        /*0072*/ 	.short	(.L_21 - .L_20)
.L_20:
        /*0074*/ 	.word	0x00000008
.L_21:


//--------------------- .nv.callgraph             --------------------------
	.section	.nv.callgraph,"",@"SHT_CUDA_CALLGRAPH"
	.align	4
	.sectionentsize	8
	.align		4
        /*0000*/ 	.word	0x00000000
	.align		4
        /*0004*/ 	.word	0xffffffff
	.align		4
        /*0008*/ 	.word	0x00000000
	.align		4
        /*000c*/ 	.word	0xfffffffe
	.align		4
        /*0010*/ 	.word	0x00000000
	.align		4
        /*0014*/ 	.word	0xfffffffd
	.align		4
        /*0018*/ 	.word	0x00000000
	.align		4
        /*001c*/ 	.word	0xfffffffc


//--------------------- .text._Z33amplitudeAdjustedFourierTransformPdPKdii --------------------------
	.section	.text._Z33amplitudeAdjustedFourierTransformPdPKdii,"ax",@progbits
	.align	128
        .global         _Z33amplitudeAdjustedFourierTransformPdPKdii
        .type           _Z33amplitudeAdjustedFourierTransformPdPKdii,@function
        .size           _Z33amplitudeAdjustedFourierTransformPdPKdii,(.L_x_1 - _Z33amplitudeAdjustedFourierTransformPdPKdii)
        .other          _Z33amplitudeAdjustedFourierTransformPdPKdii,@"STO_CUDA_ENTRY STV_DEFAULT"
_Z33amplitudeAdjustedFourierTransformPdPKdii:
.text._Z33amplitudeAdjustedFourierTransformPdPKdii:
[----:B------:R-:W-:Y:S01]  /*0000*/  LDC R1, c[0x0][0x37c] ;  /* 0x0000df00ff017b82 */ /* 0x000fe20000000800 */
[----:B------:R-:W-:Y:S05]  /*0010*/  EXIT ;  /* 0x000000000000794d */ /* 0x000fea0003800000 */
.L_x_0:
[----:B------:R-:W-:-:S00]  /*0020*/  BRA `(.L_x_0) ;  /* 0xfffffffc00fc7947 */ /* 0x000fc0000383ffff */
[----:B------:R-:W-:-:S00]  /*0030*/  NOP ;  /* 0x0000000000007918 */ /* 0x000fc00000000000 */
        /* <DEDUP_REMOVED lines=12> */
.L_x_1:


//--------------------- .nv.shared.reserved.0     --------------------------
	.section	.nv.shared.reserved.0,"aw",@nobits
	.weak		__nv_reservedSMEM_offset_0_alias
	.size		__nv_reservedSMEM_offset_0_alias, 0, 64
	.other		__nv_reservedSMEM_offset_0_alias,@"STO_CUDA_RESERVED_SHARED STV_DEFAULT"
__nv_reservedSMEM_offset_0_alias:
	.zero		0
	.zero		64


//--------------------- .nv.constant0._Z33amplitudeAdjustedFourierTransformPdPKdii --------------------------
	.section	.nv.constant0._Z33amplitudeAdjustedFourierTransformPdPKdii,"a",@progbits
	.sectionflags	@""
	.align	4
.nv.constant0._Z33amplitudeAdjustedFourierTransformPdPKdii:
	.zero		920


//--------------------- SYMBOLS --------------------------

	.type		.nv.reservedSmem.offset0,@object
	.size		.nv.reservedSmem.offset0,0x4
